//
// Generated by NVIDIA NVVM Compiler
//
// Compiler Build ID: CL-36424714
// Cuda compilation tools, release 13.0, V13.0.88
// Based on NVVM 20.0.0
//

.version 9.0
.target sm_100
.address_size 64

	// .globl	_Z10bfs_kernelPPsS_Piys

.visible .entry _Z10bfs_kernelPPsS_Piys(
	.param .u64 .ptr .align 1 _Z10bfs_kernelPPsS_Piys_param_0,
	.param .u64 .ptr .align 1 _Z10bfs_kernelPPsS_Piys_param_1,
	.param .u64 .ptr .align 1 _Z10bfs_kernelPPsS_Piys_param_2,
	.param .u64 _Z10bfs_kernelPPsS_Piys_param_3,
	.param .u16 _Z10bfs_kernelPPsS_Piys_param_4
)
{
	.reg .pred 	%p<4>;
	.reg .b16 	%rs<4>;
	.reg .b32 	%r<14>;
	.reg .b64 	%rd<20>;

	ld.param.u64 	%rd5, [_Z10bfs_kernelPPsS_Piys_param_0];
	ld.param.u64 	%rd6, [_Z10bfs_kernelPPsS_Piys_param_1];
	ld.param.u64 	%rd7, [_Z10bfs_kernelPPsS_Piys_param_2];
	ld.param.u64 	%rd8, [_Z10bfs_kernelPPsS_Piys_param_3];
	ld.param.u16 	%rs1, [_Z10bfs_kernelPPsS_Piys_param_4];
	cvta.to.global.u64 	%rd1, %rd7;
	mov.u32 	%r1, %tid.x;
	mov.u32 	%r2, %ntid.x;
	add.s32 	%r3, %r1, %r2;
	mov.u32 	%r4, %ctaid.x;
	add.s32 	%r5, %r3, %r4;
	cvt.u64.u32 	%rd2, %r5;
	mov.u32 	%r6, %tid.y;
	mov.u32 	%r7, %ntid.y;
	add.s32 	%r8, %r6, %r7;
	mov.u32 	%r9, %ctaid.y;
	add.s32 	%r10, %r8, %r9;
	cvt.u64.u32 	%rd3, %r10;
	max.u64 	%rd10, %rd2, %rd3;
	setp.ge.u64 	%p1, %rd10, %rd8;
	@%p1 bra 	$L__BB0_4;
	cvta.to.global.u64 	%rd11, %rd5;
	shl.b64 	%rd12, %rd2, 3;
	add.s64 	%rd4, %rd11, %rd12;
	ld.global.u64 	%rd13, [%rd4];
	shl.b64 	%rd14, %rd3, 1;
	add.s64 	%rd15, %rd13, %rd14;
	ld.u16 	%rs2, [%rd15];
	setp.ne.s16 	%p2, %rs2, %rs1;
	@%p2 bra 	$L__BB0_4;
$L__BB0_2:
	atom.relaxed.global.cas.b32 	%r12, [%rd1], 0, 1;
	setp.ne.s32 	%p3, %r12, 0;
	@%p3 bra 	$L__BB0_2;
	ld.global.u64 	%rd16, [%rd4];
	add.s64 	%rd18, %rd16, %rd14;
	ld.u16 	%rs3, [%rd18];
	cvta.to.global.u64 	%rd19, %rd6;
	st.global.u16 	[%rd19], %rs3;
	atom.global.exch.b32 	%r13, [%rd1], 0;
$L__BB0_4:
	ret;

}


// ===== COMPILED SASS (sm_100) =====

	.target	sm_100

	.elftype	@"ET_EXEC"


//--------------------- .note.nv.tkinfo           --------------------------
	.section	.note.nv.tkinfo,"",@"SHT_NOTE"
	.sectionflags	@"SHF_NOTE_NV_TKINFO"
	.tkinfo
        /*0018*/ 	.word	0x00000002
        /*0030*/ 	.string	""
        /*0030*/ 	.string	"ptxas"
        /*0030*/ 	.string	"Cuda compilation tools, release 13.0, V13.0.88"
        /*0030*/ 	.string	"Build cuda_13.0.r13.0/compiler.36424714_0"
        /*0030*/ 	.string	"-arch sm_100 -m 64 "



//--------------------- .note.nv.cuinfo           --------------------------
	.section	.note.nv.cuinfo,"",@"SHT_NOTE"
	.sectionflags	@"SHF_NOTE_NV_CUINFO"
        /*0018*/ 	.short	0x0002
        /*001a*/ 	.short	0x0064
        /*001c*/ 	.short	0x0082
	.zero		2


//--------------------- .nv.info                  --------------------------
	.section	.nv.info,"",@"SHT_CUDA_INFO"
	.align	4


	//----- nvinfo : EIATTR_REGCOUNT
	.align		4
        /*0000*/ 	.byte	0x04, 0x2f
        /*0002*/ 	.short	(.L_1 - .L_0)
	.align		4
.L_0:
        /*0004*/ 	.word	index@(_Z10bfs_kernelPPsS_Piys)
        /*0008*/ 	.word	0x0000000e


	//----- nvinfo : EIATTR_FRAME_SIZE
	.align		4
.L_1:
        /*000c*/ 	.byte	0x04, 0x11
        /*000e*/ 	.short	(.L_3 - .L_2)
	.align		4
.L_2:
        /*0010*/ 	.word	index@(_Z10bfs_kernelPPsS_Piys)
        /*0014*/ 	.word	0x00000000


	//----- nvinfo : EIATTR_MIN_STACK_SIZE
	.align		4
.L_3:
        /*0018*/ 	.byte	0x04, 0x12
        /*001a*/ 	.short	(.L_5 - .L_4)
	.align		4
.L_4:
        /*001c*/ 	.word	index@(_Z10bfs_kernelPPsS_Piys)
        /*0020*/ 	.word	0x00000000
.L_5:


//--------------------- .nv.compat                --------------------------
	.section	.nv.compat,"",@"SHT_CUDA_COMPAT_INFO"
	.align	4
        /*0000*/ 	.byte	0x02, 0x09, 0x00, 0x00, 0x02, 0x02, 0x01, 0x00, 0x02, 0x05, 0x05, 0x00, 0x03, 0x07, 0x01, 0x01
        /*0010*/ 	.byte	0x02, 0x03, 0x00, 0x00, 0x02, 0x06, 0x01, 0x00, 0x04, 0x0b, 0x08, 0x00, 0x09, 0x00, 0x00, 0x00
        /*0020*/ 	.byte	0x00, 0x00, 0x00, 0x00


//--------------------- .nv.info._Z10bfs_kernelPPsS_Piys --------------------------
	.section	.nv.info._Z10bfs_kernelPPsS_Piys,"",@"SHT_CUDA_INFO"
	.sectionflags	@""
	.align	4


	//----- nvinfo : EIATTR_CUDA_API_VERSION
	.align		4
        /*0000*/ 	.byte	0x04, 0x37
        /*0002*/ 	.short	(.L_7 - .L_6)
.L_6:
        /*0004*/ 	.word	0x00000082


	//----- nvinfo : EIATTR_KPARAM_INFO
	.align		4
.L_7:
        /*0008*/ 	.byte	0x04, 0x17
        /*000a*/ 	.short	(.L_9 - .L_8)
.L_8:
        /*000c*/ 	.word	0x00000000
        /*0010*/ 	.short	0x0004
        /*0012*/ 	.short	0x0020
        /*0014*/ 	.byte	0x00, 0xf0, 0x09, 0x00


	//----- nvinfo : EIATTR_KPARAM_INFO
	.align		4
.L_9:
        /*0018*/ 	.byte	0x04, 0x17
        /*001a*/ 	.short	(.L_11 - .L_10)
.L_10:
        /*001c*/ 	.word	0x00000000
        /*0020*/ 	.short	0x0003
        /*0022*/ 	.short	0x0018
        /*0024*/ 	.byte	0x00, 0xf0, 0x21, 0x00


	//----- nvinfo : EIATTR_KPARAM_INFO
	.align		4
.L_11:
        /*0028*/ 	.byte	0x04, 0x17
        /*002a*/ 	.short	(.L_13 - .L_12)
.L_12:
        /*002c*/ 	.word	0x00000000
        /*0030*/ 	.short	0x0002
        /*0032*/ 	.short	0x0010
        /*0034*/ 	.byte	0x00, 0xf5, 0x21, 0x00


	//----- nvinfo : EIATTR_KPARAM_INFO
	.align		4
.L_13:
        /*0038*/ 	.byte	0x04, 0x17
        /*003a*/ 	.short	(.L_15 - .L_14)
.L_14:
        /*003c*/ 	.word	0x00000000
        /*0040*/ 	.short	0x0001
        /*0042*/ 	.short	0x0008
        /*0044*/ 	.byte	0x00, 0xf5, 0x21, 0x00


	//----- nvinfo : EIATTR_KPARAM_INFO
	.align		4
.L_15:
        /*0048*/ 	.byte	0x04, 0x17
        /*004a*/ 	.short	(.L_17 - .L_16)
.L_16:
        /*004c*/ 	.word	0x00000000
        /*0050*/ 	.short	0x0000
        /*0052*/ 	.short	0x0000
        /*0054*/ 	.byte	0x00, 0xf5, 0x21, 0x00


	//----- nvinfo : EIATTR_SPARSE_MMA_MASK
	.align		4
.L_17:
        /*0058*/ 	.byte	0x03, 0x50
        /*005a*/ 	.short	0x0000


	//----- nvinfo : EIATTR_MAXREG_COUNT
	.align		4
        /*005c*/ 	.byte	0x03, 0x1b
        /*005e*/ 	.short	0x00ff


	//----- nvinfo : EIATTR_MERCURY_ISA_VERSION
	.align		4
        /*0060*/ 	.byte	0x03, 0x5f
        /*0062*/ 	.short	0x0101


	//----- nvinfo : EIATTR_VRC_CTA_INIT_COUNT
	.align		4
        /*0064*/ 	.byte	0x02, 0x4a
	.zero		1
	.zero		1


	//----- nvinfo : EIATTR_EXIT_INSTR_OFFSETS
	.align		4
        /*0068*/ 	.byte	0x04, 0x1c
        /*006a*/ 	.short	(.L_19 - .L_18)


	//   ....[0]....
.L_18:
        /*006c*/ 	.word	0x000000f0


	//   ....[1]....
        /*0070*/ 	.word	0x000001e0


	//   ....[2]....
        /*0074*/ 	.word	0x000002f0


	//----- nvinfo : EIATTR_CRS_STACK_SIZE
	.align		4
.L_19:
        /*0078*/ 	.byte	0x04, 0x1e
        /*007a*/ 	.short	(.L_21 - .L_20)
.L_20:
        /*007c*/ 	.word	0x00000000


	//----- nvinfo : EIATTR_CBANK_PARAM_SIZE
	.align		4
.L_21:
        /*0080*/ 	.byte	0x03, 0x19
        /*0082*/ 	.short	0x0022


	//----- nvinfo : EIATTR_PARAM_CBANK
	.align		4
        /*0084*/ 	.byte	0x04, 0x0a
        /*0086*/ 	.short	(.L_23 - .L_22)
	.align		4
.L_22:
        /*0088*/ 	.word	index@(.nv.constant0._Z10bfs_kernelPPsS_Piys)
        /*008c*/ 	.short	0x0380
        /*008e*/ 	.short	0x0022


	//----- nvinfo : EIATTR_SW_WAR
	.align		4
.L_23:
        /*0090*/ 	.byte	0x04, 0x36
        /*0092*/ 	.short	(.L_25 - .L_24)
.L_24:
        /*0094*/ 	.word	0x00000008
.L_25:


//--------------------- .nv.callgraph             --------------------------
	.section	.nv.callgraph,"",@"SHT_CUDA_CALLGRAPH"
	.align	4
	.sectionentsize	8
	.align		4
        /*0000*/ 	.word	0x00000000
	.align		4
        /*0004*/ 	.word	0xffffffff
	.align		4
        /*0008*/ 	.word	0x00000000
	.align		4
        /*000c*/ 	.word	0xfffffffe
	.align		4
        /*0010*/ 	.word	0x00000000
	.align		4
        /*0014*/ 	.word	0xfffffffd
	.align		4
        /*0018*/ 	.word	0x00000000
	.align		4
        /*001c*/ 	.word	0xfffffffc


//--------------------- .text._Z10bfs_kernelPPsS_Piys --------------------------
	.section	.text._Z10bfs_kernelPPsS_Piys,"ax",@progbits
	.align	128
        .global         _Z10bfs_kernelPPsS_Piys
        .type           _Z10bfs_kernelPPsS_Piys,@function
        .size           _Z10bfs_kernelPPsS_Piys,(.L_x_3 - _Z10bfs_kernelPPsS_Piys)
        .other          _Z10bfs_kernelPPsS_Piys,@"STO_CUDA_ENTRY STV_DEFAULT"
_Z10bfs_kernelPPsS_Piys:
.text._Z10bfs_kernelPPsS_Piys:
[----:B------:R-:W-:Y:S01]  /*0000*/  LDC R1, c[0x0][0x37c] ;  /* 0x0000df00ff017b82 */ /* 0x000fe20000000800 */
[----:B------:R-:W0:Y:S01]  /*0010*/  S2R R0, SR_TID.X ;  /* 0x0000000000007919 */ /* 0x000e220000002100 */
[----:B------:R-:W0:Y:S01]  /*0020*/  LDCU UR4, c[0x0][0x360] ;  /* 0x00006c00ff0477ac */ /* 0x000e220008000800 */
[----:B------:R-:W0:Y:S01]  /*0030*/  S2R R3, SR_CTAID.X ;  /* 0x0000000000037919 */ /* 0x000e220000002500 */
[----:B------:R-:W1:Y:S01]  /*0040*/  LDCU UR5, c[0x0][0x364] ;  /* 0x00006c80ff0577ac */ /* 0x000e620008000800 */
[----:B------:R-:W1:Y:S01]  /*0050*/  S2R R7, SR_TID.Y ;  /* 0x0000000000077919 */ /* 0x000e620000002200 */
[----:B------:R-:W2:Y:S01]  /*0060*/  LDCU.64 UR6, c[0x0][0x398] ;  /* 0x00007300ff0677ac */ /* 0x000ea20008000a00 */
[----:B------:R-:W1:Y:S01]  /*0070*/  S2R R2, SR_CTAID.Y ;  /* 0x0000000000027919 */ /* 0x000e620000002600 */
[----:B0-----:R-:W-:Y:S02]  /*0080*/  IADD3 R0, PT, PT, R3, UR4, R0 ;  /* 0x0000000403007c10 */ /* 0x001fe4000fffe000 */
[----:B-1----:R-:W-:-:S04]  /*0090*/  IADD3 R7, PT, PT, R2, UR5, R7 ;  /* 0x0000000502077c10 */ /* 0x002fc8000fffe007 */
[----:B------:R-:W-:-:S04]  /*00a0*/  ISETP.GT.U32.AND P0, PT, R0, R7, PT ;  /* 0x000000070000720c */ /* 0x000fc80003f04070 */
[----:B------:R-:W-:-:S04]  /*00b0*/  ISETP.GT.U32.AND.EX P0, PT, RZ, RZ, PT, P0 ;  /* 0x000000ffff00720c */ /* 0x000fc80003f04100 */
[----:B------:R-:W-:-:S04]  /*00c0*/  SEL R2, R0, R7, P0 ;  /* 0x0000000700027207 */ /* 0x000fc80000000000 */
[----:B--2---:R-:W-:-:S04]  /*00d0*/  ISETP.GE.U32.AND P0, PT, R2, UR6, PT ;  /* 0x0000000602007c0c */ /* 0x004fc8000bf06070 */
[----:B------:R-:W-:-:S13]  /*00e0*/  ISETP.GE.U32.AND.EX P0, PT, RZ, UR7, PT, P0 ;  /* 0x00000007ff007c0c */ /* 0x000fda000bf06100 */
[----:B------:R-:W-:Y:S05]  /*00f0*/  @P0 EXIT ;  /* 0x000000000000094d */ /* 0x000fea0003800000 */
[----:B------:R-:W0:Y:S01]  /*0100*/  LDCU.64 UR4, c[0x0][0x380] ;  /* 0x00007000ff0477ac */ /* 0x000e220008000a00 */
[----:B------:R-:W1:Y:S01]  /*0110*/  LDCU.64 UR6, c[0x0][0x358] ;  /* 0x00006b00ff0677ac */ /* 0x000e620008000a00 */
[C---:B0-----:R-:W-:Y:S01]  /*0120*/  LEA R2, P0, R0.reuse, UR4, 0x3 ;  /* 0x0000000400027c11 */ /* 0x041fe2000f8018ff */
[----:B------:R-:W-:Y:S01]  /*0130*/  IMAD.SHL.U32 R9, R7, 0x2, RZ ;  /* 0x0000000207097824 */ /* 0x000fe200078e00ff */
[----:B------:R-:W0:Y:S02]  /*0140*/  LDCU.U16 UR4, c[0x0][0x3a0] ;  /* 0x00007400ff0477ac */ /* 0x000e240008000400 */
[----:B------:R-:W-:-:S05]  /*0150*/  LEA.HI.X R3, R0, UR5, RZ, 0x3, P0 ;  /* 0x0000000500037c11 */ /* 0x000fca00080f1cff */
[----:B-1----:R-:W2:Y:S01]  /*0160*/  LDG.E.64 R4, desc[UR6][R2.64] ;  /* 0x0000000602047981 */ /* 0x002ea2000c1e1b00 */
[----:B------:R-:W-:Y:S02]  /*0170*/  SHF.R.U32.HI R7, RZ, 0x1f, R7 ;  /* 0x0000001fff077819 */ /* 0x000fe40000011607 */
[----:B--2---:R-:W-:-:S05]  /*0180*/  IADD3 R4, P0, PT, R4, R9, RZ ;  /* 0x0000000904047210 */ /* 0x004fca0007f1e0ff */
[----:B------:R-:W-:-:S05]  /*0190*/  IMAD.X R5, R5, 0x1, R7, P0 ;  /* 0x0000000105057824 */ /* 0x000fca00000e0607 */
[----:B------:R-:W2:Y:S01]  /*01a0*/  LD.E.U16 R4, desc[UR6][R4.64] ;  /* 0x0000000604047980 */ /* 0x000ea2000c101500 */
[----:B0-----:R-:W-:Y:S01]  /*01b0*/  UPRMT UR4, UR4, 0x9910, URZ ;  /* 0x0000991004047896 */ /* 0x001fe200080000ff */
[----:B--2---:R-:W-:-:S05]  /*01c0*/  PRMT R0, R4, 0x9910, RZ ;  /* 0x0000991004007816 */ /* 0x004fca00000000ff */
[----:B------:R-:W-:-:S13]  /*01d0*/  ISETP.NE.AND P0, PT, R0, UR4, PT ;  /* 0x0000000400007c0c */ /* 0x000fda000bf05270 */
[----:B------:R-:W-:Y:S05]  /*01e0*/  @P0 EXIT ;  /* 0x000000000000094d */ /* 0x000fea0003800000 */
[----:B------:R-:W0:Y:S01]  /*01f0*/  LDC.64 R4, c[0x0][0x390] ;  /* 0x0000e400ff047b82 */ /* 0x000e220000000a00 */
[----:B------:R-:W-:Y:S01]  /*0200*/  BSSY B0, `(.L_x_0) ;  /* 0x0000007000007945 */ /* 0x000fe20003800000 */
[----:B------:R-:W-:-:S07]  /*0210*/  IMAD.MOV.U32 R11, RZ, RZ, 0x1 ;  /* 0x00000001ff0b7424 */ /* 0x000fce00078e00ff */
.L_x_1:
[----:B------:R-:W-:Y:S01]  /*0220*/  IMAD.MOV.U32 R10, RZ, RZ, RZ ;  /* 0x000000ffff0a7224 */ /* 0x000fe200078e00ff */
[----:B------:R-:W-:Y:S05]  /*0230*/  YIELD ;  /* 0x0000000000007946 */ /* 0x000fea0003800000 */
[----:B0-----:R-:W2:Y:S02]  /*0240*/  ATOMG.E.CAS.STRONG.GPU PT, R0, [R4], R10, R11 ;  /* 0x0000000a040073a9 */ /* 0x001ea400001ee10b */
[----:B--2---:R-:W-:-:S13]  /*0250*/  ISETP.NE.AND P0, PT, R0, RZ, PT ;  /* 0x000000ff0000720c */ /* 0x004fda0003f05270 */
[----:B------:R-:W-:Y:S05]  /*0260*/  @P0 BRA `(.L_x_1) ;  /* 0xfffffffc00ec0947 */ /* 0x000fea000383ffff */
[----:B------:R-:W-:Y:S05]  /*0270*/  BSYNC B0 ;  /* 0x0000000000007941 */ /* 0x000fea0003800000 */
.L_x_0:
[----:B------:R-:W2:Y:S02]  /*0280*/  LDG.E.64 R2, desc[UR6][R2.64] ;  /* 0x0000000602027981 */ /* 0x000ea4000c1e1b00 */
[----:B--2---:R-:W-:-:S05]  /*0290*/  IADD3 R8, P0, PT, R2, R9, RZ ;  /* 0x0000000902087210 */ /* 0x004fca0007f1e0ff */
[----:B------:R-:W-:-:S06]  /*02a0*/  IMAD.X R9, R3, 0x1, R7, P0 ;  /* 0x0000000103097824 */ /* 0x000fcc00000e0607 */
[----:B------:R-:W2:Y:S01]  /*02b0*/  LD.E.U16 R9, desc[UR6][R8.64] ;  /* 0x0000000608097980 */ /* 0x000ea2000c101500 */
[----:B------:R-:W2:Y:S03]  /*02c0*/  LDC.64 R6, c[0x0][0x388] ;  /* 0x0000e200ff067b82 */ /* 0x000ea60000000a00 */
[----:B--2---:R-:W-:Y:S04]  /*02d0*/  STG.E.U16 desc[UR6][R6.64], R9 ;  /* 0x0000000906007986 */ /* 0x004fe8000c101506 */
[----:B------:R-:W-:Y:S01]  /*02e0*/  ATOMG.E.EXCH.STRONG.GPU PT, RZ, desc[UR6][R4.64], RZ ;  /* 0x800000ff04ff79a8 */ /* 0x000fe2000c1ef106 */
[----:B------:R-:W-:Y:S05]  /*02f0*/  EXIT ;  /* 0x000000000000794d */ /* 0x000fea0003800000 */
.L_x_2:
[----:B------:R-:W-:-:S00]  /*0300*/  BRA `(.L_x_2) ;  /* 0xfffffffc00fc7947 */ /* 0x000fc0000383ffff */
[----:B------:R-:W-:-:S00]  /*0310*/  NOP ;  /* 0x0000000000007918 */ /* 0x000fc00000000000 */
        /* <DEDUP_REMOVED lines=14> */
.L_x_3:


//--------------------- .nv.shared.reserved.0     --------------------------
	.section	.nv.shared.reserved.0,"aw",@nobits
	.weak		__nv_reservedSMEM_offset_0_alias
	.size		__nv_reservedSMEM_offset_0_alias, 0, 64
	.other		__nv_reservedSMEM_offset_0_alias,@"STO_CUDA_RESERVED_SHARED STV_DEFAULT"
__nv_reservedSMEM_offset_0_alias:
	.zero		0
	.zero		64


//--------------------- .nv.constant0._Z10bfs_kernelPPsS_Piys --------------------------
	.section	.nv.constant0._Z10bfs_kernelPPsS_Piys,"a",@progbits
	.sectionflags	@""
	.align	4
.nv.constant0._Z10bfs_kernelPPsS_Piys:
	.zero		930


//--------------------- SYMBOLS --------------------------

	.type		.nv.reservedSmem.offset0,@object
	.size		.nv.reservedSmem.offset0,0x4
